//
// Generated by NVIDIA NVVM Compiler
//
// Compiler Build ID: CL-36424714
// Cuda compilation tools, release 13.0, V13.0.88
// Based on NVVM 20.0.0
//

.version 9.0
.target sm_100
.address_size 64

	// .globl	_Z20matmul_native_kernelPKfS0_Pfiii
// _ZZ27matmul_shared_memory_kernelPKfS0_PfiiiE6A_tile has been demoted
// _ZZ27matmul_shared_memory_kernelPKfS0_PfiiiE6B_tile has been demoted

.visible .entry _Z20matmul_native_kernelPKfS0_Pfiii(
	.param .u64 .ptr .align 1 _Z20matmul_native_kernelPKfS0_Pfiii_param_0,
	.param .u64 .ptr .align 1 _Z20matmul_native_kernelPKfS0_Pfiii_param_1,
	.param .u64 .ptr .align 1 _Z20matmul_native_kernelPKfS0_Pfiii_param_2,
	.param .u32 _Z20matmul_native_kernelPKfS0_Pfiii_param_3,
	.param .u32 _Z20matmul_native_kernelPKfS0_Pfiii_param_4,
	.param .u32 _Z20matmul_native_kernelPKfS0_Pfiii_param_5
)
{
	.reg .pred 	%p<13>;
	.reg .b32 	%r<41>;
	.reg .b32 	%f<68>;
	.reg .b64 	%rd<53>;

	ld.param.u64 	%rd7, [_Z20matmul_native_kernelPKfS0_Pfiii_param_0];
	ld.param.u64 	%rd8, [_Z20matmul_native_kernelPKfS0_Pfiii_param_1];
	ld.param.u64 	%rd6, [_Z20matmul_native_kernelPKfS0_Pfiii_param_2];
	ld.param.u32 	%r20, [_Z20matmul_native_kernelPKfS0_Pfiii_param_3];
	ld.param.u32 	%r18, [_Z20matmul_native_kernelPKfS0_Pfiii_param_4];
	ld.param.u32 	%r19, [_Z20matmul_native_kernelPKfS0_Pfiii_param_5];
	cvta.to.global.u64 	%rd1, %rd8;
	cvta.to.global.u64 	%rd2, %rd7;
	mov.u32 	%r21, %ctaid.y;
	mov.u32 	%r22, %ntid.y;
	mov.u32 	%r23, %tid.y;
	mad.lo.s32 	%r1, %r21, %r22, %r23;
	mov.u32 	%r24, %ctaid.x;
	mov.u32 	%r25, %ntid.x;
	mov.u32 	%r26, %tid.x;
	mad.lo.s32 	%r2, %r24, %r25, %r26;
	setp.ge.s32 	%p1, %r1, %r20;
	setp.ge.s32 	%p2, %r2, %r19;
	or.pred  	%p3, %p1, %p2;
	@%p3 bra 	$L__BB0_14;
	setp.lt.s32 	%p4, %r18, 1;
	mov.f32 	%f67, 0f00000000;
	@%p4 bra 	$L__BB0_13;
	mul.lo.s32 	%r3, %r18, %r1;
	and.b32  	%r4, %r18, 7;
	setp.lt.u32 	%p5, %r18, 8;
	mov.f32 	%f67, 0f00000000;
	mov.b32 	%r39, 0;
	@%p5 bra 	$L__BB0_5;
	and.b32  	%r39, %r18, 2147483640;
	neg.s32 	%r37, %r39;
	shl.b32 	%r7, %r19, 3;
	mul.wide.u32 	%rd9, %r3, 4;
	add.s64 	%rd10, %rd9, %rd2;
	add.s64 	%rd52, %rd10, 16;
	mov.f32 	%f67, 0f00000000;
	mul.wide.s32 	%rd13, %r19, 4;
	mov.u32 	%r36, %r2;
$L__BB0_4:
	.pragma "nounroll";
	ld.global.f32 	%f17, [%rd52+-16];
	mul.wide.s32 	%rd11, %r36, 4;
	add.s64 	%rd12, %rd1, %rd11;
	ld.global.f32 	%f18, [%rd12];
	fma.rn.f32 	%f19, %f17, %f18, %f67;
	ld.global.f32 	%f20, [%rd52+-12];
	add.s64 	%rd14, %rd12, %rd13;
	ld.global.f32 	%f21, [%rd14];
	fma.rn.f32 	%f22, %f20, %f21, %f19;
	ld.global.f32 	%f23, [%rd52+-8];
	add.s64 	%rd15, %rd14, %rd13;
	ld.global.f32 	%f24, [%rd15];
	fma.rn.f32 	%f25, %f23, %f24, %f22;
	ld.global.f32 	%f26, [%rd52+-4];
	add.s64 	%rd16, %rd15, %rd13;
	ld.global.f32 	%f27, [%rd16];
	fma.rn.f32 	%f28, %f26, %f27, %f25;
	ld.global.f32 	%f29, [%rd52];
	add.s64 	%rd17, %rd16, %rd13;
	ld.global.f32 	%f30, [%rd17];
	fma.rn.f32 	%f31, %f29, %f30, %f28;
	ld.global.f32 	%f32, [%rd52+4];
	add.s64 	%rd18, %rd17, %rd13;
	ld.global.f32 	%f33, [%rd18];
	fma.rn.f32 	%f34, %f32, %f33, %f31;
	ld.global.f32 	%f35, [%rd52+8];
	add.s64 	%rd19, %rd18, %rd13;
	ld.global.f32 	%f36, [%rd19];
	fma.rn.f32 	%f37, %f35, %f36, %f34;
	ld.global.f32 	%f38, [%rd52+12];
	add.s64 	%rd20, %rd19, %rd13;
	ld.global.f32 	%f39, [%rd20];
	fma.rn.f32 	%f67, %f38, %f39, %f37;
	add.s32 	%r37, %r37, 8;
	add.s32 	%r36, %r36, %r7;
	add.s64 	%rd52, %rd52, 32;
	setp.ne.s32 	%p6, %r37, 0;
	@%p6 bra 	$L__BB0_4;
$L__BB0_5:
	setp.eq.s32 	%p7, %r4, 0;
	@%p7 bra 	$L__BB0_13;
	and.b32  	%r13, %r18, 3;
	setp.lt.u32 	%p8, %r4, 4;
	@%p8 bra 	$L__BB0_8;
	add.s32 	%r28, %r39, %r3;
	mul.wide.u32 	%rd21, %r28, 4;
	add.s64 	%rd22, %rd2, %rd21;
	ld.global.f32 	%f41, [%rd22];
	mad.lo.s32 	%r29, %r39, %r19, %r2;
	mul.wide.s32 	%rd23, %r29, 4;
	add.s64 	%rd24, %rd1, %rd23;
	ld.global.f32 	%f42, [%rd24];
	fma.rn.f32 	%f43, %f41, %f42, %f67;
	cvt.u64.u32 	%rd25, %r3;
	cvt.u64.u32 	%rd26, %r39;
	add.s64 	%rd27, %rd26, %rd25;
	shl.b64 	%rd28, %rd27, 2;
	add.s64 	%rd29, %rd2, %rd28;
	ld.global.f32 	%f44, [%rd29+4];
	mul.wide.s32 	%rd30, %r19, 4;
	add.s64 	%rd31, %rd24, %rd30;
	ld.global.f32 	%f45, [%rd31];
	fma.rn.f32 	%f46, %f44, %f45, %f43;
	ld.global.f32 	%f47, [%rd29+8];
	add.s64 	%rd32, %rd31, %rd30;
	ld.global.f32 	%f48, [%rd32];
	fma.rn.f32 	%f49, %f47, %f48, %f46;
	ld.global.f32 	%f50, [%rd29+12];
	add.s64 	%rd33, %rd32, %rd30;
	ld.global.f32 	%f51, [%rd33];
	fma.rn.f32 	%f67, %f50, %f51, %f49;
	add.s32 	%r39, %r39, 4;
$L__BB0_8:
	setp.eq.s32 	%p9, %r13, 0;
	@%p9 bra 	$L__BB0_13;
	setp.eq.s32 	%p10, %r13, 1;
	@%p10 bra 	$L__BB0_11;
	add.s32 	%r30, %r39, %r3;
	mul.wide.u32 	%rd34, %r30, 4;
	add.s64 	%rd35, %rd2, %rd34;
	ld.global.f32 	%f53, [%rd35];
	mad.lo.s32 	%r31, %r39, %r19, %r2;
	mul.wide.s32 	%rd36, %r31, 4;
	add.s64 	%rd37, %rd1, %rd36;
	ld.global.f32 	%f54, [%rd37];
	fma.rn.f32 	%f55, %f53, %f54, %f67;
	cvt.u64.u32 	%rd38, %r3;
	cvt.u64.u32 	%rd39, %r39;
	add.s64 	%rd40, %rd39, %rd38;
	shl.b64 	%rd41, %rd40, 2;
	add.s64 	%rd42, %rd2, %rd41;
	ld.global.f32 	%f56, [%rd42+4];
	mul.wide.s32 	%rd43, %r19, 4;
	add.s64 	%rd44, %rd37, %rd43;
	ld.global.f32 	%f57, [%rd44];
	fma.rn.f32 	%f67, %f56, %f57, %f55;
	add.s32 	%r39, %r39, 2;
$L__BB0_11:
	and.b32  	%r32, %r18, 1;
	setp.eq.b32 	%p11, %r32, 1;
	not.pred 	%p12, %p11;
	@%p12 bra 	$L__BB0_13;
	add.s32 	%r33, %r39, %r3;
	mul.wide.u32 	%rd45, %r33, 4;
	add.s64 	%rd46, %rd2, %rd45;
	ld.global.f32 	%f58, [%rd46];
	mad.lo.s32 	%r34, %r39, %r19, %r2;
	mul.wide.s32 	%rd47, %r34, 4;
	add.s64 	%rd48, %rd1, %rd47;
	ld.global.f32 	%f59, [%rd48];
	fma.rn.f32 	%f67, %f58, %f59, %f67;
$L__BB0_13:
	mad.lo.s32 	%r35, %r19, %r1, %r2;
	cvta.to.global.u64 	%rd49, %rd6;
	mul.wide.s32 	%rd50, %r35, 4;
	add.s64 	%rd51, %rd49, %rd50;
	st.global.f32 	[%rd51], %f67;
$L__BB0_14:
	ret;

}
	// .globl	_Z27matmul_shared_memory_kernelPKfS0_Pfiii
.visible .entry _Z27matmul_shared_memory_kernelPKfS0_Pfiii(
	.param .u64 .ptr .align 1 _Z27matmul_shared_memory_kernelPKfS0_Pfiii_param_0,
	.param .u64 .ptr .align 1 _Z27matmul_shared_memory_kernelPKfS0_Pfiii_param_1,
	.param .u64 .ptr .align 1 _Z27matmul_shared_memory_kernelPKfS0_Pfiii_param_2,
	.param .u32 _Z27matmul_shared_memory_kernelPKfS0_Pfiii_param_3,
	.param .u32 _Z27matmul_shared_memory_kernelPKfS0_Pfiii_param_4,
	.param .u32 _Z27matmul_shared_memory_kernelPKfS0_Pfiii_param_5
)
{
	.reg .pred 	%p<12>;
	.reg .b32 	%r<43>;
	.reg .b32 	%f<63>;
	.reg .b64 	%rd<13>;
	// demoted variable
	.shared .align 4 .b8 _ZZ27matmul_shared_memory_kernelPKfS0_PfiiiE6A_tile[1024];
	// demoted variable
	.shared .align 4 .b8 _ZZ27matmul_shared_memory_kernelPKfS0_PfiiiE6B_tile[1024];
	ld.param.u64 	%rd4, [_Z27matmul_shared_memory_kernelPKfS0_Pfiii_param_0];
	ld.param.u64 	%rd5, [_Z27matmul_shared_memory_kernelPKfS0_Pfiii_param_1];
	ld.param.u64 	%rd6, [_Z27matmul_shared_memory_kernelPKfS0_Pfiii_param_2];
	ld.param.u32 	%r24, [_Z27matmul_shared_memory_kernelPKfS0_Pfiii_param_3];
	ld.param.u32 	%r25, [_Z27matmul_shared_memory_kernelPKfS0_Pfiii_param_4];
	ld.param.u32 	%r26, [_Z27matmul_shared_memory_kernelPKfS0_Pfiii_param_5];
	mov.u32 	%r27, %ctaid.y;
	shl.b32 	%r28, %r27, 4;
	mov.u32 	%r40, %tid.y;
	add.s32 	%r2, %r28, %r40;
	mov.u32 	%r29, %ctaid.x;
	shl.b32 	%r3, %r29, 4;
	mov.u32 	%r38, %tid.x;
	add.s32 	%r5, %r3, %r38;
	setp.lt.s32 	%p1, %r25, 1;
	mov.f32 	%f62, 0f00000000;
	@%p1 bra 	$L__BB1_7;
	add.s32 	%r30, %r25, 15;
	shr.u32 	%r31, %r30, 4;
	shl.b32 	%r32, %r40, 6;
	mov.u32 	%r33, _ZZ27matmul_shared_memory_kernelPKfS0_PfiiiE6A_tile;
	add.s32 	%r6, %r33, %r32;
	shl.b32 	%r34, %r38, 2;
	add.s32 	%r7, %r6, %r34;
	mov.u32 	%r35, _ZZ27matmul_shared_memory_kernelPKfS0_PfiiiE6B_tile;
	add.s32 	%r9, %r35, %r34;
	add.s32 	%r8, %r9, %r32;
	neg.s32 	%r42, %r31;
	mad.lo.s32 	%r36, %r40, %r26, %r38;
	add.s32 	%r41, %r36, %r3;
	shl.b32 	%r12, %r26, 4;
	mad.lo.s32 	%r39, %r25, %r2, %r38;
	cvta.to.global.u64 	%rd1, %rd4;
	cvta.to.global.u64 	%rd2, %rd5;
	mov.f32 	%f62, 0f00000000;
$L__BB1_2:
	setp.ge.s32 	%p2, %r2, %r24;
	mul.wide.s32 	%rd7, %r39, 4;
	add.s64 	%rd3, %rd1, %rd7;
	setp.ge.s32 	%p3, %r38, %r25;
	mov.f32 	%f60, 0f00000000;
	or.pred  	%p4, %p2, %p3;
	@%p4 bra 	$L__BB1_4;
	ld.global.f32 	%f60, [%rd3];
$L__BB1_4:
	setp.ge.u32 	%p5, %r2, %r25;
	st.shared.f32 	[%r7], %f60;
	setp.ge.s32 	%p6, %r40, %r26;
	mov.f32 	%f61, 0f00000000;
	or.pred  	%p7, %p5, %p6;
	@%p7 bra 	$L__BB1_6;
	mul.wide.s32 	%rd8, %r41, 4;
	add.s64 	%rd9, %rd2, %rd8;
	ld.global.f32 	%f61, [%rd9];
$L__BB1_6:
	st.shared.f32 	[%r8], %f61;
	bar.sync 	0;
	ld.shared.f32 	%f12, [%r6];
	ld.shared.f32 	%f13, [%r9];
	fma.rn.f32 	%f14, %f12, %f13, %f62;
	ld.shared.f32 	%f15, [%r6+4];
	ld.shared.f32 	%f16, [%r9+64];
	fma.rn.f32 	%f17, %f15, %f16, %f14;
	ld.shared.f32 	%f18, [%r6+8];
	ld.shared.f32 	%f19, [%r9+128];
	fma.rn.f32 	%f20, %f18, %f19, %f17;
	ld.shared.f32 	%f21, [%r6+12];
	ld.shared.f32 	%f22, [%r9+192];
	fma.rn.f32 	%f23, %f21, %f22, %f20;
	ld.shared.f32 	%f24, [%r6+16];
	ld.shared.f32 	%f25, [%r9+256];
	fma.rn.f32 	%f26, %f24, %f25, %f23;
	ld.shared.f32 	%f27, [%r6+20];
	ld.shared.f32 	%f28, [%r9+320];
	fma.rn.f32 	%f29, %f27, %f28, %f26;
	ld.shared.f32 	%f30, [%r6+24];
	ld.shared.f32 	%f31, [%r9+384];
	fma.rn.f32 	%f32, %f30, %f31, %f29;
	ld.shared.f32 	%f33, [%r6+28];
	ld.shared.f32 	%f34, [%r9+448];
	fma.rn.f32 	%f35, %f33, %f34, %f32;
	ld.shared.f32 	%f36, [%r6+32];
	ld.shared.f32 	%f37, [%r9+512];
	fma.rn.f32 	%f38, %f36, %f37, %f35;
	ld.shared.f32 	%f39, [%r6+36];
	ld.shared.f32 	%f40, [%r9+576];
	fma.rn.f32 	%f41, %f39, %f40, %f38;
	ld.shared.f32 	%f42, [%r6+40];
	ld.shared.f32 	%f43, [%r9+640];
	fma.rn.f32 	%f44, %f42, %f43, %f41;
	ld.shared.f32 	%f45, [%r6+44];
	ld.shared.f32 	%f46, [%r9+704];
	fma.rn.f32 	%f47, %f45, %f46, %f44;
	ld.shared.f32 	%f48, [%r6+48];
	ld.shared.f32 	%f49, [%r9+768];
	fma.rn.f32 	%f50, %f48, %f49, %f47;
	ld.shared.f32 	%f51, [%r6+52];
	ld.shared.f32 	%f52, [%r9+832];
	fma.rn.f32 	%f53, %f51, %f52, %f50;
	ld.shared.f32 	%f54, [%r6+56];
	ld.shared.f32 	%f55, [%r9+896];
	fma.rn.f32 	%f56, %f54, %f55, %f53;
	ld.shared.f32 	%f57, [%r6+60];
	ld.shared.f32 	%f58, [%r9+960];
	fma.rn.f32 	%f62, %f57, %f58, %f56;
	bar.sync 	0;
	add.s32 	%r42, %r42, 1;
	setp.ne.s32 	%p8, %r42, 0;
	add.s32 	%r41, %r41, %r12;
	add.s32 	%r40, %r40, 16;
	add.s32 	%r39, %r39, 16;
	add.s32 	%r38, %r38, 16;
	@%p8 bra 	$L__BB1_2;
$L__BB1_7:
	setp.ge.s32 	%p9, %r2, %r24;
	setp.ge.s32 	%p10, %r5, %r26;
	or.pred  	%p11, %p9, %p10;
	@%p11 bra 	$L__BB1_9;
	mad.lo.s32 	%r37, %r26, %r2, %r5;
	cvta.to.global.u64 	%rd10, %rd6;
	mul.wide.s32 	%rd11, %r37, 4;
	add.s64 	%rd12, %rd10, %rd11;
	st.global.f32 	[%rd12], %f62;
$L__BB1_9:
	ret;

}


// ===== COMPILED SASS (sm_100) =====

	.target	sm_100

	.elftype	@"ET_EXEC"


//--------------------- .note.nv.tkinfo           --------------------------
	.section	.note.nv.tkinfo,"",@"SHT_NOTE"
	.sectionflags	@"SHF_NOTE_NV_TKINFO"
	.tkinfo
        /*0018*/ 	.word	0x00000002
        /*0030*/ 	.string	""
        /*0030*/ 	.string	"ptxas"
        /*0030*/ 	.string	"Cuda compilation tools, release 13.0, V13.0.88"
        /*0030*/ 	.string	"Build cuda_13.0.r13.0/compiler.36424714_0"
        /*0030*/ 	.string	"-arch sm_100 -m 64 "



//--------------------- .note.nv.cuinfo           --------------------------
	.section	.note.nv.cuinfo,"",@"SHT_NOTE"
	.sectionflags	@"SHF_NOTE_NV_CUINFO"
        /*0018*/ 	.short	0x0002
        /*001a*/ 	.short	0x0064
        /*001c*/ 	.short	0x0082
	.zero		2


//--------------------- .nv.info                  --------------------------
	.section	.nv.info,"",@"SHT_CUDA_INFO"
	.align	4


	//----- nvinfo : EIATTR_REGCOUNT
	.align		4
        /*0000*/ 	.byte	0x04, 0x2f
        /*0002*/ 	.short	(.L_1 - .L_0)
	.align		4
.L_0:
        /*0004*/ 	.word	index@(_Z20matmul_native_kernelPKfS0_Pfiii)
        /*0008*/ 	.word	0x00000020


	//----- nvinfo : EIATTR_FRAME_SIZE
	.align		4
.L_1:
        /*000c*/ 	.byte	0x04, 0x11
        /*000e*/ 	.short	(.L_3 - .L_2)
	.align		4
.L_2:
        /*0010*/ 	.word	index@(_Z20matmul_native_kernelPKfS0_Pfiii)
        /*0014*/ 	.word	0x00000000


	//----- nvinfo : EIATTR_REGCOUNT
	.align		4
.L_3:
        /*0018*/ 	.byte	0x04, 0x2f
        /*001a*/ 	.short	(.L_5 - .L_4)
	.align		4
.L_4:
        /*001c*/ 	.word	index@(_Z27matmul_shared_memory_kernelPKfS0_Pfiii)
        /*0020*/ 	.word	0x00000020


	//----- nvinfo : EIATTR_FRAME_SIZE
	.align		4
.L_5:
        /*0024*/ 	.byte	0x04, 0x11
        /*0026*/ 	.short	(.L_7 - .L_6)
	.align		4
.L_6:
        /*0028*/ 	.word	index@(_Z27matmul_shared_memory_kernelPKfS0_Pfiii)
        /*002c*/ 	.word	0x00000000


	//----- nvinfo : EIATTR_MIN_STACK_SIZE
	.align		4
.L_7:
        /*0030*/ 	.byte	0x04, 0x12
        /*0032*/ 	.short	(.L_9 - .L_8)
	.align		4
.L_8:
        /*0034*/ 	.word	index@(_Z27matmul_shared_memory_kernelPKfS0_Pfiii)
        /*0038*/ 	.word	0x00000000


	//----- nvinfo : EIATTR_MIN_STACK_SIZE
	.align		4
.L_9:
        /*003c*/ 	.byte	0x04, 0x12
        /*003e*/ 	.short	(.L_11 - .L_10)
	.align		4
.L_10:
        /*0040*/ 	.word	index@(_Z20matmul_native_kernelPKfS0_Pfiii)
        /*0044*/ 	.word	0x00000000
.L_11:


//--------------------- .nv.compat                --------------------------
	.section	.nv.compat,"",@"SHT_CUDA_COMPAT_INFO"
	.align	4
        /*0000*/ 	.byte	0x02, 0x09, 0x00, 0x00, 0x02, 0x02, 0x01, 0x00, 0x02, 0x05, 0x05, 0x00, 0x03, 0x07, 0x01, 0x01
        /*0010*/ 	.byte	0x02, 0x03, 0x00, 0x00, 0x02, 0x06, 0x01, 0x00, 0x04, 0x0b, 0x08, 0x00, 0x09, 0x00, 0x00, 0x00
        /*0020*/ 	.byte	0x00, 0x00, 0x00, 0x00


//--------------------- .nv.info._Z27matmul_shared_memory_kernelPKfS0_Pfiii --------------------------
	.section	.nv.info._Z27matmul_shared_memory_kernelPKfS0_Pfiii,"",@"SHT_CUDA_INFO"
	.sectionflags	@""
	.align	4


	//----- nvinfo : EIATTR_CUDA_API_VERSION
	.align		4
        /*0000*/ 	.byte	0x04, 0x37
        /*0002*/ 	.short	(.L_13 - .L_12)
.L_12:
        /*0004*/ 	.word	0x00000082


	//----- nvinfo : EIATTR_KPARAM_INFO
	.align		4
.L_13:
        /*0008*/ 	.byte	0x04, 0x17
        /*000a*/ 	.short	(.L_15 - .L_14)
.L_14:
        /*000c*/ 	.word	0x00000000
        /*0010*/ 	.short	0x0005
        /*0012*/ 	.short	0x0020
        /*0014*/ 	.byte	0x00, 0xf0, 0x11, 0x00


	//----- nvinfo : EIATTR_KPARAM_INFO
	.align		4
.L_15:
        /*0018*/ 	.byte	0x04, 0x17
        /*001a*/ 	.short	(.L_17 - .L_16)
.L_16:
        /*001c*/ 	.word	0x00000000
        /*0020*/ 	.short	0x0004
        /*0022*/ 	.short	0x001c
        /*0024*/ 	.byte	0x00, 0xf0, 0x11, 0x00


	//----- nvinfo : EIATTR_KPARAM_INFO
	.align		4
.L_17:
        /*0028*/ 	.byte	0x04, 0x17
        /*002a*/ 	.short	(.L_19 - .L_18)
.L_18:
        /*002c*/ 	.word	0x00000000
        /*0030*/ 	.short	0x0003
        /*0032*/ 	.short	0x0018
        /*0034*/ 	.byte	0x00, 0xf0, 0x11, 0x00


	//----- nvinfo : EIATTR_KPARAM_INFO
	.align		4
.L_19:
        /*0038*/ 	.byte	0x04, 0x17
        /*003a*/ 	.short	(.L_21 - .L_20)
.L_20:
        /*003c*/ 	.word	0x00000000
        /*0040*/ 	.short	0x0002
        /*0042*/ 	.short	0x0010
        /*0044*/ 	.byte	0x00, 0xf5, 0x21, 0x00


	//----- nvinfo : EIATTR_KPARAM_INFO
	.align		4
.L_21:
        /*0048*/ 	.byte	0x04, 0x17
        /*004a*/ 	.short	(.L_23 - .L_22)
.L_22:
        /*004c*/ 	.word	0x00000000
        /*0050*/ 	.short	0x0001
        /*0052*/ 	.short	0x0008
        /*0054*/ 	.byte	0x00, 0xf5, 0x21, 0x00


	//----- nvinfo : EIATTR_KPARAM_INFO
	.align		4
.L_23:
        /*0058*/ 	.byte	0x04, 0x17
        /*005a*/ 	.short	(.L_25 - .L_24)
.L_24:
        /*005c*/ 	.word	0x00000000
        /*0060*/ 	.short	0x0000
        /*0062*/ 	.short	0x0000
        /*0064*/ 	.byte	0x00, 0xf5, 0x21, 0x00


	//----- nvinfo : EIATTR_SPARSE_MMA_MASK
	.align		4
.L_25:
        /*0068*/ 	.byte	0x03, 0x50
        /*006a*/ 	.short	0x0000


	//----- nvinfo : EIATTR_MAXREG_COUNT
	.align		4
        /*006c*/ 	.byte	0x03, 0x1b
        /*006e*/ 	.short	0x00ff


	//----- nvinfo : EIATTR_NUM_BARRIERS
	.align		4
        /*0070*/ 	.byte	0x02, 0x4c
        /*0072*/ 	.byte	0x01
	.zero		1


	//----- nvinfo : EIATTR_MERCURY_ISA_VERSION
	.align		4
        /*0074*/ 	.byte	0x03, 0x5f
        /*0076*/ 	.short	0x0101


	//----- nvinfo : EIATTR_VRC_CTA_INIT_COUNT
	.align		4
        /*0078*/ 	.byte	0x02, 0x4a
	.zero		1
	.zero		1


	//----- nvinfo : EIATTR_EXIT_INSTR_OFFSETS
	.align		4
        /*007c*/ 	.byte	0x04, 0x1c
        /*007e*/ 	.short	(.L_27 - .L_26)


	//   ....[0]....
.L_26:
        /*0080*/ 	.word	0x000005e0


	//   ....[1]....
        /*0084*/ 	.word	0x00000630


	//----- nvinfo : EIATTR_CBANK_PARAM_SIZE
	.align		4
.L_27:
        /*0088*/ 	.byte	0x03, 0x19
        /*008a*/ 	.short	0x0024


	//----- nvinfo : EIATTR_PARAM_CBANK
	.align		4
        /*008c*/ 	.byte	0x04, 0x0a
        /*008e*/ 	.short	(.L_29 - .L_28)
	.align		4
.L_28:
        /*0090*/ 	.word	index@(.nv.constant0._Z27matmul_shared_memory_kernelPKfS0_Pfiii)
        /*0094*/ 	.short	0x0380
        /*0096*/ 	.short	0x0024


	//----- nvinfo : EIATTR_SW_WAR
	.align		4
.L_29:
        /*0098*/ 	.byte	0x04, 0x36
        /*009a*/ 	.short	(.L_31 - .L_30)
.L_30:
        /*009c*/ 	.word	0x00000008
.L_31:


//--------------------- .nv.info._Z20matmul_native_kernelPKfS0_Pfiii --------------------------
	.section	.nv.info._Z20matmul_native_kernelPKfS0_Pfiii,"",@"SHT_CUDA_INFO"
	.sectionflags	@""
	.align	4


	//----- nvinfo : EIATTR_CUDA_API_VERSION
	.align		4
        /*0000*/ 	.byte	0x04, 0x37
        /*0002*/ 	.short	(.L_33 - .L_32)
.L_32:
        /*0004*/ 	.word	0x00000082


	//----- nvinfo : EIATTR_KPARAM_INFO
	.align		4
.L_33:
        /*0008*/ 	.byte	0x04, 0x17
        /*000a*/ 	.short	(.L_35 - .L_34)
.L_34:
        /*000c*/ 	.word	0x00000000
        /*0010*/ 	.short	0x0005
        /*0012*/ 	.short	0x0020
        /*0014*/ 	.byte	0x00, 0xf0, 0x11, 0x00


	//----- nvinfo : EIATTR_KPARAM_INFO
	.align		4
.L_35:
        /*0018*/ 	.byte	0x04, 0x17
        /*001a*/ 	.short	(.L_37 - .L_36)
.L_36:
        /*001c*/ 	.word	0x00000000
        /*0020*/ 	.short	0x0004
        /*0022*/ 	.short	0x001c
        /*0024*/ 	.byte	0x00, 0xf0, 0x11, 0x00


	//----- nvinfo : EIATTR_KPARAM_INFO
	.align		4
.L_37:
        /*0028*/ 	.byte	0x04, 0x17
        /*002a*/ 	.short	(.L_39 - .L_38)
.L_38:
        /*002c*/ 	.word	0x00000000
        /*0030*/ 	.short	0x0003
        /*0032*/ 	.short	0x0018
        /*0034*/ 	.byte	0x00, 0xf0, 0x11, 0x00


	//----- nvinfo : EIATTR_KPARAM_INFO
	.align		4
.L_39:
        /*0038*/ 	.byte	0x04, 0x17
        /*003a*/ 	.short	(.L_41 - .L_40)
.L_40:
        /*003c*/ 	.word	0x00000000
        /*0040*/ 	.short	0x0002
        /*0042*/ 	.short	0x0010
        /*0044*/ 	.byte	0x00, 0xf5, 0x21, 0x00


	//----- nvinfo : EIATTR_KPARAM_INFO
	.align		4
.L_41:
        /*0048*/ 	.byte	0x04, 0x17
        /*004a*/ 	.short	(.L_43 - .L_42)
.L_42:
        /*004c*/ 	.word	0x00000000
        /*0050*/ 	.short	0x0001
        /*0052*/ 	.short	0x0008
        /*0054*/ 	.byte	0x00, 0xf5, 0x21, 0x00


	//----- nvinfo : EIATTR_KPARAM_INFO
	.align		4
.L_43:
        /*0058*/ 	.byte	0x04, 0x17
        /*005a*/ 	.short	(.L_45 - .L_44)
.L_44:
        /*005c*/ 	.word	0x00000000
        /*0060*/ 	.short	0x0000
        /*0062*/ 	.short	0x0000
        /*0064*/ 	.byte	0x00, 0xf5, 0x21, 0x00


	//----- nvinfo : EIATTR_SPARSE_MMA_MASK
	.align		4
.L_45:
        /*0068*/ 	.byte	0x03, 0x50
        /*006a*/ 	.short	0x0000


	//----- nvinfo : EIATTR_MAXREG_COUNT
	.align		4
        /*006c*/ 	.byte	0x03, 0x1b
        /*006e*/ 	.short	0x00ff


	//----- nvinfo : EIATTR_MERCURY_ISA_VERSION
	.align		4
        /*0070*/ 	.byte	0x03, 0x5f
        /*0072*/ 	.short	0x0101


	//----- nvinfo : EIATTR_VRC_CTA_INIT_COUNT
	.align		4
        /*0074*/ 	.byte	0x02, 0x4a
	.zero		1
	.zero		1


	//----- nvinfo : EIATTR_EXIT_INSTR_OFFSETS
	.align		4
        /*0078*/ 	.byte	0x04, 0x1c
        /*007a*/ 	.short	(.L_47 - .L_46)


	//   ....[0]....
.L_46:
        /*007c*/ 	.word	0x000000d0


	//   ....[1]....
        /*0080*/ 	.word	0x000008f0


	//----- nvinfo : EIATTR_CBANK_PARAM_SIZE
	.align		4
.L_47:
        /*0084*/ 	.byte	0x03, 0x19
        /*0086*/ 	.short	0x0024


	//----- nvinfo : EIATTR_PARAM_CBANK
	.align		4
        /*0088*/ 	.byte	0x04, 0x0a
        /*008a*/ 	.short	(.L_49 - .L_48)
	.align		4
.L_48:
        /*008c*/ 	.word	index@(.nv.constant0._Z20matmul_native_kernelPKfS0_Pfiii)
        /*0090*/ 	.short	0x0380
        /*0092*/ 	.short	0x0024


	//----- nvinfo : EIATTR_SW_WAR
	.align		4
.L_49:
        /*0094*/ 	.byte	0x04, 0x36
        /*0096*/ 	.short	(.L_51 - .L_50)
.L_50:
        /*0098*/ 	.word	0x00000008
.L_51:


//--------------------- .nv.callgraph             --------------------------
	.section	.nv.callgraph,"",@"SHT_CUDA_CALLGRAPH"
	.align	4
	.sectionentsize	8
	.align		4
        /*0000*/ 	.word	0x00000000
	.align		4
        /*0004*/ 	.word	0xffffffff
	.align		4
        /*0008*/ 	.word	0x00000000
	.align		4
        /*000c*/ 	.word	0xfffffffe
	.align		4
        /*0010*/ 	.word	0x00000000
	.align		4
        /*0014*/ 	.word	0xfffffffd
	.align		4
        /*0018*/ 	.word	0x00000000
	.align		4
        /*001c*/ 	.word	0xfffffffc


//--------------------- .text._Z27matmul_shared_memory_kernelPKfS0_Pfiii --------------------------
	.section	.text._Z27matmul_shared_memory_kernelPKfS0_Pfiii,"ax",@progbits
	.align	128
        .global         _Z27matmul_shared_memory_kernelPKfS0_Pfiii
        .type           _Z27matmul_shared_memory_kernelPKfS0_Pfiii,@function
        .size           _Z27matmul_shared_memory_kernelPKfS0_Pfiii,(.L_x_8 - _Z27matmul_shared_memory_kernelPKfS0_Pfiii)
        .other          _Z27matmul_shared_memory_kernelPKfS0_Pfiii,@"STO_CUDA_ENTRY STV_DEFAULT"
_Z27matmul_shared_memory_kernelPKfS0_Pfiii:
.text._Z27matmul_shared_memory_kernelPKfS0_Pfiii:
[----:B------:R-:W-:Y:S01]  /*0000*/  LDC R1, c[0x0][0x37c] ;  /* 0x0000df00ff017b82 */ /* 0x000fe20000000800 */
[----:B------:R-:W0:Y:S01]  /*0010*/  S2R R13, SR_CTAID.Y ;  /* 0x00000000000d7919 */ /* 0x000e220000002600 */
[----:B------:R-:W1:Y:S01]  /*0020*/  LDCU UR10, c[0x0][0x39c] ;  /* 0x00007380ff0a77ac */ /* 0x000e620008000800 */
[----:B------:R-:W-:Y:S01]  /*0030*/  HFMA2 R23, -RZ, RZ, 0, 0 ;  /* 0x00000000ff177431 */ /* 0x000fe200000001ff */
[----:B------:R-:W2:Y:S01]  /*0040*/  S2R R5, SR_CTAID.X ;  /* 0x0000000000057919 */ /* 0x000ea20000002500 */
[----:B------:R-:W3:Y:S01]  /*0050*/  LDCU UR14, c[0x0][0x3a0] ;  /* 0x00007400ff0e77ac */ /* 0x000ee20008000800 */
[----:B------:R-:W2:Y:S01]  /*0060*/  S2R R21, SR_TID.X ;  /* 0x0000000000157919 */ /* 0x000ea20000002100 */
[----:B------:R-:W4:Y:S01]  /*0070*/  LDCU.64 UR8, c[0x0][0x358] ;  /* 0x00006b00ff0877ac */ /* 0x000f220008000a00 */
[----:B------:R-:W0:Y:S01]  /*0080*/  S2R R0, SR_TID.Y ;  /* 0x0000000000007919 */ /* 0x000e220000002200 */
[----:B-1----:R-:W-:Y:S01]  /*0090*/  UISETP.GE.AND UP0, UPT, UR10, 0x1, UPT ;  /* 0x000000010a00788c */ /* 0x002fe2000bf06270 */
[----:B--2---:R-:W-:-:S02]  /*00a0*/  LEA R12, R5, R21, 0x4 ;  /* 0x00000015050c7211 */ /* 0x004fc400078e20ff */
[----:B0-----:R-:W-:-:S06]  /*00b0*/  LEA R13, R13, R0, 0x4 ;  /* 0x000000000d0d7211 */ /* 0x001fcc00078e20ff */
[----:B---34-:R-:W-:Y:S05]  /*00c0*/  BRA.U !UP0, `(.L_x_0) ;  /* 0x0000000508387547 */ /* 0x018fea000b800000 */
[----:B------:R-:W0:Y:S01]  /*00d0*/  S2UR UR7, SR_CgaCtaId ;  /* 0x00000000000779c3 */ /* 0x000e220000008800 */
[----:B------:R-:W1:Y:S01]  /*00e0*/  LDCU UR11, c[0x0][0x3a0] ;  /* 0x00007400ff0b77ac */ /* 0x000e620008000800 */
[----:B------:R-:W-:Y:S01]  /*00f0*/  MOV R23, RZ ;  /* 0x000000ff00177202 */ /* 0x000fe20000000f00 */
[----:B------:R-:W-:Y:S01]  /*0100*/  IMAD R15, R13, UR10, R21 ;  /* 0x0000000a0d0f7c24 */ /* 0x000fe2000f8e0215 */
[----:B------:R-:W-:Y:S01]  /*0110*/  UMOV UR5, 0x400 ;  /* 0x0000040000057882 */ /* 0x000fe20000000000 */
[----:B------:R-:W-:-:S03]  /*0120*/  UIADD3 UR4, UPT, UPT, UR10, 0xf, URZ ;  /* 0x0000000f0a047890 */ /* 0x000fc6000fffe0ff */
[----:B------:R-:W2:Y:S01]  /*0130*/  LDC R17, c[0x0][0x3a0] ;  /* 0x0000e800ff117b82 */ /* 0x000ea20000000800 */
[----:B------:R-:W-:Y:S02]  /*0140*/  UIADD3 UR6, UPT, UPT, UR5, 0x400, URZ ;  /* 0x0000040005067890 */ /* 0x000fe4000fffe0ff */
[----:B------:R-:W-:Y:S01]  /*0150*/  USHF.R.U32.HI UR4, URZ, 0x4, UR4 ;  /* 0x00000004ff047899 */ /* 0x000fe20008011604 */
[----:B------:R-:W3:Y:S04]  /*0160*/  LDCU.64 UR12, c[0x0][0x398] ;  /* 0x00007300ff0c77ac */ /* 0x000ee80008000a00 */
[----:B------:R-:W4:Y:S01]  /*0170*/  LDC.64 R2, c[0x0][0x380] ;  /* 0x0000e000ff027b82 */ /* 0x000f220000000a00 */
[----:B------:R-:W-:Y:S01]  /*0180*/  UIADD3 UR4, UPT, UPT, -UR4, URZ, URZ ;  /* 0x000000ff04047290 */ /* 0x000fe2000fffe1ff */
[----:B-1----:R-:W-:Y:S01]  /*0190*/  IMAD R14, R0, UR11, R21 ;  /* 0x0000000b000e7c24 */ /* 0x002fe2000f8e0215 */
[----:B0-----:R-:W-:-:S04]  /*01a0*/  ULEA UR5, UR7, UR5, 0x18 ;  /* 0x0000000507057291 */ /* 0x001fc8000f8ec0ff */
[----:B------:R-:W-:Y:S01]  /*01b0*/  LEA R14, R5, R14, 0x4 ;  /* 0x0000000e050e7211 */ /* 0x000fe200078e20ff */
[----:B------:R-:W-:Y:S01]  /*01c0*/  ULEA UR6, UR7, UR6, 0x18 ;  /* 0x0000000607067291 */ /* 0x000fe2000f8ec0ff */
[----:B------:R-:W-:-:S05]  /*01d0*/  LEA R18, R0, UR5, 0x6 ;  /* 0x0000000500127c11 */ /* 0x000fca000f8e30ff */
[C---:B------:R-:W-:Y:S02]  /*01e0*/  LEA R19, R21.reuse, UR6, 0x2 ;  /* 0x0000000615137c11 */ /* 0x040fe4000f8e10ff */
[----:B------:R-:W-:Y:S02]  /*01f0*/  LEA R20, R21, R18, 0x2 ;  /* 0x0000001215147211 */ /* 0x000fe400078e10ff */
[----:B---3--:R-:W-:-:S07]  /*0200*/  LEA R16, R0, R19, 0x6 ;  /* 0x0000001300107211 */ /* 0x008fce00078e30ff */
.L_x_1:
[----:B--2---:R-:W-:Y:S01]  /*0210*/  ISETP.GE.AND P0, PT, R0, R17, PT ;  /* 0x000000110000720c */ /* 0x004fe20003f06270 */
[----:B------:R-:W-:Y:S01]  /*0220*/  HFMA2 R29, -RZ, RZ, 0, 0 ;  /* 0x00000000ff1d7431 */ /* 0x000fe200000001ff */
[----:B------:R-:W-:Y:S01]  /*0230*/  ISETP.GE.AND P1, PT, R21, UR13, PT ;  /* 0x0000000d15007c0c */ /* 0x000fe2000bf26270 */
[----:B----4-:R-:W-:Y:S01]  /*0240*/  IMAD.WIDE R4, R15, 0x4, R2 ;  /* 0x000000040f047825 */ /* 0x010fe200078e0202 */
[C---:B------:R-:W-:Y:S02]  /*0250*/  ISETP.GE.U32.OR P0, PT, R13.reuse, UR13, P0 ;  /* 0x0000000d0d007c0c */ /* 0x040fe40008706470 */
[----:B------:R-:W-:Y:S02]  /*0260*/  ISETP.GE.OR P1, PT, R13, UR12, P1 ;  /* 0x0000000c0d007c0c */ /* 0x000fe40008f26670 */
[----:B------:R-:W-:-:S09]  /*0270*/  MOV R27, RZ ;  /* 0x000000ff001b7202 */ /* 0x000fd20000000f00 */
[----:B------:R-:W0:Y:S02]  /*0280*/  @!P0 LDC.64 R6, c[0x0][0x388] ;  /* 0x0000e200ff068b82 */ /* 0x000e240000000a00 */
[----:B------:R-:W2:Y:S01]  /*0290*/  @!P1 LDG.E R27, desc[UR8][R4.64] ;  /* 0x00000008041b9981 */ /* 0x000ea2000c1e1900 */
[----:B0-----:R-:W-:-:S05]  /*02a0*/  @!P0 IMAD.WIDE R6, R14, 0x4, R6 ;  /* 0x000000040e068825 */ /* 0x001fca00078e0206 */
[----:B------:R-:W3:Y:S01]  /*02b0*/  @!P0 LDG.E R29, desc[UR8][R6.64] ;  /* 0x00000008061d8981 */ /* 0x000ee2000c1e1900 */
[----:B------:R-:W-:-:S04]  /*02c0*/  UIADD3 UR4, UPT, UPT, UR4, 0x1, URZ ;  /* 0x0000000104047890 */ /* 0x000fc8000fffe0ff */
[----:B------:R-:W-:Y:S01]  /*02d0*/  UISETP.NE.AND UP0, UPT, UR4, URZ, UPT ;  /* 0x000000ff0400728c */ /* 0x000fe2000bf05270 */
[----:B------:R-:W-:Y:S02]  /*02e0*/  IADD3 R0, PT, PT, R0, 0x10, RZ ;  /* 0x0000001000007810 */ /* 0x000fe40007ffe0ff */
[----:B------:R-:W-:Y:S02]  /*02f0*/  IADD3 R15, PT, PT, R15, 0x10, RZ ;  /* 0x000000100f0f7810 */ /* 0x000fe40007ffe0ff */
[----:B------:R-:W-:Y:S02]  /*0300*/  IADD3 R21, PT, PT, R21, 0x10, RZ ;  /* 0x0000001015157810 */ /* 0x000fe40007ffe0ff */
[----:B------:R-:W-:Y:S01]  /*0310*/  LEA R14, R17, R14, 0x4 ;  /* 0x0000000e110e7211 */ /* 0x000fe200078e20ff */
[----:B--2---:R-:W-:Y:S04]  /*0320*/  STS [R20], R27 ;  /* 0x0000001b14007388 */ /* 0x004fe80000000800 */
[----:B---3--:R-:W-:Y:S01]  /*0330*/  STS [R16], R29 ;  /* 0x0000001d10007388 */ /* 0x008fe20000000800 */
[----:B------:R-:W-:Y:S06]  /*0340*/  BAR.SYNC.DEFER_BLOCKING 0x0 ;  /* 0x0000000000007b1d */ /* 0x000fec0000010000 */
[----:B------:R-:W-:Y:S04]  /*0350*/  LDS R22, [R19] ;  /* 0x0000000013167984 */ /* 0x000fe80000000800 */
[----:B------:R-:W0:Y:S04]  /*0360*/  LDS.128 R8, [R18] ;  /* 0x0000000012087984 */ /* 0x000e280000000c00 */
[----:B------:R-:W1:Y:S04]  /*0370*/  LDS R26, [R19+0x40] ;  /* 0x00004000131a7984 */ /* 0x000e680000000800 */
[----:B------:R-:W2:Y:S04]  /*0380*/  LDS R25, [R19+0x80] ;  /* 0x0000800013197984 */ /* 0x000ea80000000800 */
[----:B------:R-:W3:Y:S04]  /*0390*/  LDS R24, [R19+0xc0] ;  /* 0x0000c00013187984 */ /* 0x000ee80000000800 */
[----:B------:R-:W-:Y:S04]  /*03a0*/  LDS.128 R4, [R18+0x10] ;  /* 0x0000100012047984 */ /* 0x000fe80000000c00 */
[----:B------:R-:W-:Y:S01]  /*03b0*/  LDS R27, [R19+0x200] ;  /* 0x00020000131b7984 */ /* 0x000fe20000000800 */
[----:B0-----:R-:W-:-:S03]  /*03c0*/  FFMA R8, R8, R22, R23 ;  /* 0x0000001608087223 */ /* 0x001fc60000000017 */
[----:B------:R-:W0:Y:S01]  /*03d0*/  LDS R23, [R19+0x100] ;  /* 0x0001000013177984 */ /* 0x000e220000000800 */
[----:B-1----:R-:W-:-:S03]  /*03e0*/  FFMA R8, R26, R9, R8 ;  /* 0x000000091a087223 */ /* 0x002fc60000000008 */
[----:B------:R-:W1:Y:S01]  /*03f0*/  LDS R22, [R19+0x140] ;  /* 0x0001400013167984 */ /* 0x000e620000000800 */
[----:B--2---:R-:W-:-:S03]  /*0400*/  FFMA R9, R25, R10, R8 ;  /* 0x0000000a19097223 */ /* 0x004fc60000000008 */
[----:B------:R-:W2:Y:S01]  /*0410*/  LDS R25, [R19+0x180] ;  /* 0x0001800013197984 */ /* 0x000ea20000000800 */
[----:B---3--:R-:W-:-:S03]  /*0420*/  FFMA R9, R24, R11, R9 ;  /* 0x0000000b18097223 */ /* 0x008fc60000000009 */
[----:B------:R-:W3:Y:S04]  /*0430*/  LDS R26, [R19+0x1c0] ;  /* 0x0001c000131a7984 */ /* 0x000ee80000000800 */
[----:B------:R-:W-:Y:S01]  /*0440*/  LDS R24, [R19+0x240] ;  /* 0x0002400013187984 */ /* 0x000fe20000000800 */
[----:B0-----:R-:W-:-:S03]  /*0450*/  FFMA R23, R4, R23, R9 ;  /* 0x0000001704177223 */ /* 0x001fc60000000009 */
[----:B------:R-:W0:Y:S01]  /*0460*/  LDS.128 R8, [R18+0x20] ;  /* 0x0000200012087984 */ /* 0x000e220000000c00 */
[----:B-1----:R-:W-:-:S03]  /*0470*/  FFMA R22, R22, R5, R23 ;  /* 0x0000000516167223 */ /* 0x002fc60000000017 */
[----:B------:R-:W1:Y:S01]  /*0480*/  LDS R23, [R19+0x280] ;  /* 0x0002800013177984 */ /* 0x000e620000000800 */
[----:B--2---:R-:W-:-:S03]  /*0490*/  FFMA R25, R25, R6, R22 ;  /* 0x0000000619197223 */ /* 0x004fc60000000016 */
[----:B------:R-:W2:Y:S01]  /*04a0*/  LDS R22, [R19+0x2c0] ;  /* 0x0002c00013167984 */ /* 0x000ea20000000800 */
[----:B---3--:R-:W-:-:S03]  /*04b0*/  FFMA R7, R26, R7, R25 ;  /* 0x000000071a077223 */ /* 0x008fc60000000019 */
[----:B------:R-:W-:Y:S01]  /*04c0*/  LDS R25, [R19+0x300] ;  /* 0x0003000013197984 */ /* 0x000fe20000000800 */
[----:B0-----:R-:W-:-:S03]  /*04d0*/  FFMA R27, R8, R27, R7 ;  /* 0x0000001b081b7223 */ /* 0x001fc60000000007 */
[----:B------:R-:W0:Y:S01]  /*04e0*/  LDS.128 R4, [R18+0x30] ;  /* 0x0000300012047984 */ /* 0x000e220000000c00 */
[----:B------:R-:W-:-:S03]  /*04f0*/  FFMA R24, R24, R9, R27 ;  /* 0x0000000918187223 */ /* 0x000fc6000000001b */
[----:B------:R-:W3:Y:S04]  /*0500*/  LDS R27, [R19+0x340] ;  /* 0x00034000131b7984 */ /* 0x000ee80000000800 */
[----:B------:R-:W4:Y:S04]  /*0510*/  LDS R9, [R19+0x380] ;  /* 0x0003800013097984 */ /* 0x000f280000000800 */
[----:B------:R-:W5:Y:S01]  /*0520*/  LDS R8, [R19+0x3c0] ;  /* 0x0003c00013087984 */ /* 0x000f620000000800 */
[----:B-1----:R-:W-:-:S04]  /*0530*/  FFMA R23, R23, R10, R24 ;  /* 0x0000000a17177223 */ /* 0x002fc80000000018 */
[----:B--2---:R-:W-:-:S04]  /*0540*/  FFMA R11, R22, R11, R23 ;  /* 0x0000000b160b7223 */ /* 0x004fc80000000017 */
[----:B0-----:R-:W-:-:S04]  /*0550*/  FFMA R4, R4, R25, R11 ;  /* 0x0000001904047223 */ /* 0x001fc8000000000b */
[----:B---3--:R-:W-:-:S04]  /*0560*/  FFMA R4, R27, R5, R4 ;  /* 0x000000051b047223 */ /* 0x008fc80000000004 */
[----:B----4-:R-:W-:-:S04]  /*0570*/  FFMA R9, R9, R6, R4 ;  /* 0x0000000609097223 */ /* 0x010fc80000000004 */
[----:B-----5:R-:W-:Y:S01]  /*0580*/  FFMA R23, R8, R7, R9 ;  /* 0x0000000708177223 */ /* 0x020fe20000000009 */
[----:B------:R-:W-:Y:S06]  /*0590*/  BAR.SYNC.DEFER_BLOCKING 0x0 ;  /* 0x0000000000007b1d */ /* 0x000fec0000010000 */
[----:B------:R-:W-:Y:S05]  /*05a0*/  BRA.U UP0, `(.L_x_1) ;  /* 0xfffffffd00187547 */ /* 0x000fea000b83ffff */
.L_x_0:
[----:B------:R-:W0:Y:S01]  /*05b0*/  LDCU UR4, c[0x0][0x398] ;  /* 0x00007300ff0477ac */ /* 0x000e220008000800 */
[----:B------:R-:W-:-:S04]  /*05c0*/  ISETP.GE.AND P0, PT, R12, UR14, PT ;  /* 0x0000000e0c007c0c */ /* 0x000fc8000bf06270 */
[----:B0-----:R-:W-:-:S13]  /*05d0*/  ISETP.GE.OR P0, PT, R13, UR4, P0 ;  /* 0x000000040d007c0c */ /* 0x001fda0008706670 */
[----:B------:R-:W-:Y:S05]  /*05e0*/  @P0 EXIT ;  /* 0x000000000000094d */ /* 0x000fea0003800000 */
[----:B------:R-:W0:Y:S01]  /*05f0*/  LDC.64 R2, c[0x0][0x390] ;  /* 0x0000e400ff027b82 */ /* 0x000e220000000a00 */
[----:B------:R-:W-:-:S04]  /*0600*/  IMAD R13, R13, UR14, R12 ;  /* 0x0000000e0d0d7c24 */ /* 0x000fc8000f8e020c */
[----:B0-----:R-:W-:-:S05]  /*0610*/  IMAD.WIDE R2, R13, 0x4, R2 ;  /* 0x000000040d027825 */ /* 0x001fca00078e0202 */
[----:B------:R-:W-:Y:S01]  /*0620*/  STG.E desc[UR8][R2.64], R23 ;  /* 0x0000001702007986 */ /* 0x000fe2000c101908 */
[----:B------:R-:W-:Y:S05]  /*0630*/  EXIT ;  /* 0x000000000000794d */ /* 0x000fea0003800000 */
.L_x_2:
[----:B------:R-:W-:-:S00]  /*0640*/  BRA `(.L_x_2) ;  /* 0xfffffffc00fc7947 */ /* 0x000fc0000383ffff */
[----:B------:R-:W-:-:S00]  /*0650*/  NOP ;  /* 0x0000000000007918 */ /* 0x000fc00000000000 */
        /* <DEDUP_REMOVED lines=10> */
.L_x_8:


//--------------------- .text._Z20matmul_native_kernelPKfS0_Pfiii --------------------------
	.section	.text._Z20matmul_native_kernelPKfS0_Pfiii,"ax",@progbits
	.align	128
        .global         _Z20matmul_native_kernelPKfS0_Pfiii
        .type           _Z20matmul_native_kernelPKfS0_Pfiii,@function
        .size           _Z20matmul_native_kernelPKfS0_Pfiii,(.L_x_9 - _Z20matmul_native_kernelPKfS0_Pfiii)
        .other          _Z20matmul_native_kernelPKfS0_Pfiii,@"STO_CUDA_ENTRY STV_DEFAULT"
_Z20matmul_native_kernelPKfS0_Pfiii:
.text._Z20matmul_native_kernelPKfS0_Pfiii:
[----:B------:R-:W-:Y:S01]  /*0000*/  LDC R1, c[0x0][0x37c] ;  /* 0x0000df00ff017b82 */ /* 0x000fe20000000800 */
[----:B------:R-:W0:Y:S07]  /*0010*/  S2R R5, SR_TID.X ;  /* 0x0000000000057919 */ /* 0x000e2e0000002100 */
[----:B------:R-:W1:Y:S01]  /*0020*/  LDC R16, c[0x0][0x364] ;  /* 0x0000d900ff107b82 */ /* 0x000e620000000800 */
[----:B------:R-:W2:Y:S01]  /*0030*/  LDCU UR6, c[0x0][0x398] ;  /* 0x00007300ff0677ac */ /* 0x000ea20008000800 */
[----:B------:R-:W1:Y:S06]  /*0040*/  S2R R3, SR_TID.Y ;  /* 0x0000000000037919 */ /* 0x000e6c0000002200 */
[----:B------:R-:W0:Y:S08]  /*0050*/  S2UR UR5, SR_CTAID.X ;  /* 0x00000000000579c3 */ /* 0x000e300000002500 */
[----:B------:R-:W0:Y:S08]  /*0060*/  LDC R0, c[0x0][0x360] ;  /* 0x0000d800ff007b82 */ /* 0x000e300000000800 */
[----:B------:R-:W1:Y:S08]  /*0070*/  S2UR UR4, SR_CTAID.Y ;  /* 0x00000000000479c3 */ /* 0x000e700000002600 */
[----:B------:R-:W3:Y:S01]  /*0080*/  LDC R17, c[0x0][0x3a0] ;  /* 0x0000e800ff117b82 */ /* 0x000ee20000000800 */
[----:B0-----:R-:W-:-:S02]  /*0090*/  IMAD R0, R0, UR5, R5 ;  /* 0x0000000500007c24 */ /* 0x001fc4000f8e0205 */
[----:B-1----:R-:W-:-:S03]  /*00a0*/  IMAD R16, R16, UR4, R3 ;  /* 0x0000000410107c24 */ /* 0x002fc6000f8e0203 */
[----:B---3--:R-:W-:-:S04]  /*00b0*/  ISETP.GE.AND P0, PT, R0, R17, PT ;  /* 0x000000110000720c */ /* 0x008fc80003f06270 */
[----:B--2---:R-:W-:-:S13]  /*00c0*/  ISETP.GE.OR P0, PT, R16, UR6, P0 ;  /* 0x0000000610007c0c */ /* 0x004fda0008706670 */
[----:B------:R-:W-:Y:S05]  /*00d0*/  @P0 EXIT ;  /* 0x000000000000094d */ /* 0x000fea0003800000 */
[----:B------:R-:W0:Y:S01]  /*00e0*/  LDC R19, c[0x0][0x39c] ;  /* 0x0000e700ff137b82 */ /* 0x000e220000000800 */
[----:B------:R-:W1:Y:S01]  /*00f0*/  LDCU.64 UR4, c[0x0][0x358] ;  /* 0x00006b00ff0477ac */ /* 0x000e620008000a00 */
[----:B------:R-:W-:Y:S01]  /*0100*/  HFMA2 R24, -RZ, RZ, 0, 0 ;  /* 0x00000000ff187431 */ /* 0x000fe200000001ff */
[----:B0-----:R-:W-:-:S13]  /*0110*/  ISETP.GE.AND P0, PT, R19, 0x1, PT ;  /* 0x000000011300780c */ /* 0x001fda0003f06270 */
[----:B-1----:R-:W-:Y:S05]  /*0120*/  @!P0 BRA `(.L_x_3) ;  /* 0x0000000400e08947 */ /* 0x002fea0003800000 */
[C---:B------:R-:W-:Y:S01]  /*0130*/  ISETP.GE.U32.AND P1, PT, R19.reuse, 0x8, PT ;  /* 0x000000081300780c */ /* 0x040fe20003f26070 */
[----:B------:R-:W-:Y:S01]  /*0140*/  IMAD R20, R16, R19, RZ ;  /* 0x0000001310147224 */ /* 0x000fe200078e02ff */
[----:B------:R-:W-:Y:S02]  /*0150*/  LOP3.LUT R27, R19, 0x7, RZ, 0xc0, !PT ;  /* 0x00000007131b7812 */ /* 0x000fe400078ec0ff */
[----:B------:R-:W-:Y:S02]  /*0160*/  MOV R24, RZ ;  /* 0x000000ff00187202 */ /* 0x000fe40000000f00 */
[----:B------:R-:W-:Y:S02]  /*0170*/  ISETP.NE.AND P0, PT, R27, RZ, PT ;  /* 0x000000ff1b00720c */ /* 0x000fe40003f05270 */
[----:B------:R-:W-:-:S05]  /*0180*/  MOV R21, RZ ;  /* 0x000000ff00157202 */ /* 0x000fca0000000f00 */
[----:B------:R-:W-:Y:S06]  /*0190*/  @!P1 BRA `(.L_x_4) ;  /* 0x0000000000c49947 */ /* 0x000fec0003800000 */
[----:B------:R-:W0:Y:S01]  /*01a0*/  LDC.64 R2, c[0x0][0x380] ;  /* 0x0000e000ff027b82 */ /* 0x000e220000000a00 */
[----:B------:R-:W-:Y:S02]  /*01b0*/  LOP3.LUT R21, R19, 0x7ffffff8, RZ, 0xc0, !PT ;  /* 0x7ffffff813157812 */ /* 0x000fe400078ec0ff */
[----:B------:R-:W-:Y:S02]  /*01c0*/  MOV R24, RZ ;  /* 0x000000ff00187202 */ /* 0x000fe40000000f00 */
[----:B------:R-:W-:Y:S02]  /*01d0*/  MOV R18, R0 ;  /* 0x0000000000127202 */ /* 0x000fe40000000f00 */
[----:B------:R-:W-:Y:S01]  /*01e0*/  IADD3 R22, PT, PT, -R21, RZ, RZ ;  /* 0x000000ff15167210 */ /* 0x000fe20007ffe1ff */
[----:B0-----:R-:W-:-:S03]  /*01f0*/  IMAD.WIDE.U32 R2, R20, 0x4, R2 ;  /* 0x0000000414027825 */ /* 0x001fc600078e0002 */
[----:B------:R-:W-:-:S04]  /*0200*/  IADD3 R4, P1, PT, R2, 0x10, RZ ;  /* 0x0000001002047810 */ /* 0x000fc80007f3e0ff */
[----:B------:R-:W-:-:S09]  /*0210*/  IADD3.X R5, PT, PT, RZ, R3, RZ, P1, !PT ;  /* 0x00000003ff057210 */ /* 0x000fd20000ffe4ff */
.L_x_5:
[----:B------:R-:W0:Y:S01]  /*0220*/  LDC.64 R14, c[0x0][0x388] ;  /* 0x0000e200ff0e7b82 */ /* 0x000e220000000a00 */
[----:B------:R-:W-:Y:S02]  /*0230*/  MOV R2, R4 ;  /* 0x0000000400027202 */ /* 0x000fe40000000f00 */
[----:B------:R-:W-:-:S05]  /*0240*/  MOV R3, R5 ;  /* 0x0000000500037202 */ /* 0x000fca0000000f00 */
[----:B------:R-:W2:Y:S04]  /*0250*/  LDG.E R25, desc[UR4][R2.64+-0x10] ;  /* 0xfffff00402197981 */ /* 0x000ea8000c1e1900 */
[----:B------:R-:W3:Y:S04]  /*0260*/  LDG.E R23, desc[UR4][R2.64+-0xc] ;  /* 0xfffff40402177981 */ /* 0x000ee8000c1e1900 */
[----:B------:R-:W4:Y:S04]  /*0270*/  LDG.E R29, desc[UR4][R2.64+-0x8] ;  /* 0xfffff804021d7981 */ /* 0x000f28000c1e1900 */
[----:B------:R-:W5:Y:S01]  /*0280*/  LDG.E R28, desc[UR4][R2.64+-0x4] ;  /* 0xfffffc04021c7981 */ /* 0x000f62000c1e1900 */
[----:B0-----:R-:W-:-:S05]  /*0290*/  IMAD.WIDE R14, R18, 0x4, R14 ;  /* 0x00000004120e7825 */ /* 0x001fca00078e020e */
[----:B------:R0:W2:Y:S01]  /*02a0*/  LDG.E R26, desc[UR4][R14.64] ;  /* 0x000000040e1a7981 */ /* 0x0000a2000c1e1900 */
[----:B------:R-:W-:-:S04]  /*02b0*/  IMAD.WIDE R12, R17, 0x4, R14 ;  /* 0x00000004110c7825 */ /* 0x000fc800078e020e */
[C---:B------:R-:W-:Y:S02]  /*02c0*/  IMAD.WIDE R4, R17.reuse, 0x4, R12 ;  /* 0x0000000411047825 */ /* 0x040fe400078e020c */
[----:B------:R-:W3:Y:S02]  /*02d0*/  LDG.E R12, desc[UR4][R12.64] ;  /* 0x000000040c0c7981 */ /* 0x000ee4000c1e1900 */
[C---:B------:R-:W-:Y:S02]  /*02e0*/  IMAD.WIDE R8, R17.reuse, 0x4, R4 ;  /* 0x0000000411087825 */ /* 0x040fe400078e0204 */
[----:B------:R-:W4:Y:S02]  /*02f0*/  LDG.E R4, desc[UR4][R4.64] ;  /* 0x0000000404047981 */ /* 0x000f24000c1e1900 */
[C---:B------:R-:W-:Y:S02]  /*0300*/  IMAD.WIDE R6, R17.reuse, 0x4, R8 ;  /* 0x0000000411067825 */ /* 0x040fe400078e0208 */
[----:B------:R-:W5:Y:S02]  /*0310*/  LDG.E R8, desc[UR4][R8.64] ;  /* 0x0000000408087981 */ /* 0x000f64000c1e1900 */
[----:B------:R-:W-:-:S02]  /*0320*/  IMAD.WIDE R10, R17, 0x4, R6 ;  /* 0x00000004110a7825 */ /* 0x000fc400078e0206 */
[----:B------:R-:W5:Y:S04]  /*0330*/  LDG.E R5, desc[UR4][R2.64] ;  /* 0x0000000402057981 */ /* 0x000f68000c1e1900 */
[----:B------:R-:W5:Y:S01]  /*0340*/  LDG.E R6, desc[UR4][R6.64] ;  /* 0x0000000406067981 */ /* 0x000f62000c1e1900 */
[----:B0-----:R-:W-:-:S03]  /*0350*/  IMAD.WIDE R14, R17, 0x4, R10 ;  /* 0x00000004110e7825 */ /* 0x001fc600078e020a */
[----:B------:R-:W5:Y:S04]  /*0360*/  LDG.E R10, desc[UR4][R10.64] ;  /* 0x000000040a0a7981 */ /* 0x000f68000c1e1900 */
[----:B------:R-:W5:Y:S04]  /*0370*/  LDG.E R13, desc[UR4][R14.64] ;  /* 0x000000040e0d7981 */ /* 0x000f68000c1e1900 */
[----:B------:R-:W5:Y:S04]  /*0380*/  LDG.E R7, desc[UR4][R2.64+0x4] ;  /* 0x0000040402077981 */ /* 0x000f68000c1e1900 */
[----:B------:R-:W5:Y:S01]  /*0390*/  LDG.E R9, desc[UR4][R2.64+0xc] ;  /* 0x00000c0402097981 */ /* 0x000f62000c1e1900 */
[----:B--2---:R-:W-:Y:S01]  /*03a0*/  FFMA R26, R25, R26, R24 ;  /* 0x0000001a191a7223 */ /* 0x004fe20000000018 */
[----:B------:R-:W-:-:S02]  /*03b0*/  IMAD.WIDE R24, R17, 0x4, R14 ;  /* 0x0000000411187825 */ /* 0x000fc400078e020e */
[----:B------:R-:W2:Y:S04]  /*03c0*/  LDG.E R14, desc[UR4][R2.64+0x8] ;  /* 0x00000804020e7981 */ /* 0x000ea8000c1e1900 */
[----:B------:R-:W2:Y:S01]  /*03d0*/  LDG.E R24, desc[UR4][R24.64] ;  /* 0x0000000418187981 */ /* 0x000ea2000c1e1900 */
[----:B---3--:R-:W-:Y:S01]  /*03e0*/  FFMA R12, R23, R12, R26 ;  /* 0x0000000c170c7223 */ /* 0x008fe2000000001a */
[----:B------:R-:W-:-:S03]  /*03f0*/  IADD3 R22, PT, PT, R22, 0x8, RZ ;  /* 0x0000000816167810 */ /* 0x000fc60007ffe0ff */
[----:B----4-:R-:W-:Y:S01]  /*0400*/  FFMA R29, R29, R4, R12 ;  /* 0x000000041d1d7223 */ /* 0x010fe2000000000c */
[----:B------:R-:W-:-:S03]  /*0410*/  ISETP.NE.AND P1, PT, R22, RZ, PT ;  /* 0x000000ff1600720c */ /* 0x000fc60003f25270 */
[----:B-----5:R-:W-:Y:S01]  /*0420*/  FFMA R8, R28, R8, R29 ;  /* 0x000000081c087223 */ /* 0x020fe2000000001d */
[----:B------:R-:W-:-:S03]  /*0430*/  IADD3 R4, P2, PT, R2, 0x20, RZ ;  /* 0x0000002002047810 */ /* 0x000fc60007f5e0ff */
[----:B------:R-:W-:Y:S01]  /*0440*/  FFMA R6, R5, R6, R8 ;  /* 0x0000000605067223 */ /* 0x000fe20000000008 */
[----:B------:R-:W-:Y:S02]  /*0450*/  IADD3.X R5, PT, PT, RZ, R3, RZ, P2, !PT ;  /* 0x00000003ff057210 */ /* 0x000fe400017fe4ff */
[----:B------:R-:W-:Y:S01]  /*0460*/  LEA R18, R17, R18, 0x3 ;  /* 0x0000001211127211 */ /* 0x000fe200078e18ff */
[----:B------:R-:W-:-:S04]  /*0470*/  FFMA R7, R7, R10, R6 ;  /* 0x0000000a07077223 */ /* 0x000fc80000000006 */
[----:B--2---:R-:W-:-:S04]  /*0480*/  FFMA R14, R14, R13, R7 ;  /* 0x0000000d0e0e7223 */ /* 0x004fc80000000007 */
[----:B------:R-:W-:Y:S01]  /*0490*/  FFMA R24, R9, R24, R14 ;  /* 0x0000001809187223 */ /* 0x000fe2000000000e */
[----:B------:R-:W-:Y:S06]  /*04a0*/  @P1 BRA `(.L_x_5) ;  /* 0xfffffffc005c1947 */ /* 0x000fec000383ffff */
.L_x_4:
[----:B------:R-:W-:Y:S05]  /*04b0*/  @!P0 BRA `(.L_x_3) ;  /* 0x0000000000fc8947 */ /* 0x000fea0003800000 */
[----:B------:R-:W-:Y:S02]  /*04c0*/  ISETP.GE.U32.AND P1, PT, R27, 0x4, PT ;  /* 0x000000041b00780c */ /* 0x000fe40003f26070 */
[----:B------:R-:W-:-:S04]  /*04d0*/  LOP3.LUT R14, R19, 0x3, RZ, 0xc0, !PT ;  /* 0x00000003130e7812 */ /* 0x000fc800078ec0ff */
[----:B------:R-:W-:-:S07]  /*04e0*/  ISETP.NE.AND P0, PT, R14, RZ, PT ;  /* 0x000000ff0e00720c */ /* 0x000fce0003f05270 */
[----:B------:R-:W-:Y:S06]  /*04f0*/  @!P1 BRA `(.L_x_6) ;  /* 0x00000000006c9947 */ /* 0x000fec0003800000 */
[----:B------:R-:W0:Y:S01]  /*0500*/  LDC.64 R4, c[0x0][0x388] ;  /* 0x0000e200ff047b82 */ /* 0x000e220000000a00 */
[----:B------:R-:W1:Y:S01]  /*0510*/  LDCU.64 UR6, c[0x0][0x380] ;  /* 0x00007000ff0677ac */ /* 0x000e620008000a00 */
[----:B------:R-:W-:Y:S01]  /*0520*/  IMAD R7, R21, R17, R0 ;  /* 0x0000001115077224 */ /* 0x000fe200078e0200 */
[CC--:B------:R-:W-:Y:S02]  /*0530*/  IADD3 R3, PT, PT, R20.reuse, R21.reuse, RZ ;  /* 0x0000001514037210 */ /* 0x0c0fe40007ffe0ff */
[----:B------:R-:W-:-:S03]  /*0540*/  IADD3 R8, P1, PT, R20, R21, RZ ;  /* 0x0000001514087210 */ /* 0x000fc60007f3e0ff */
[----:B------:R-:W2:Y:S01]  /*0550*/  LDC.64 R12, c[0x0][0x380] ;  /* 0x0000e000ff0c7b82 */ /* 0x000ea20000000a00 */
[----:B0-----:R-:W-:-:S04]  /*0560*/  IMAD.WIDE R4, R7, 0x4, R4 ;  /* 0x0000000407047825 */ /* 0x001fc800078e0204 */
[----:B------:R-:W-:Y:S02]  /*0570*/  IMAD.WIDE R6, R17, 0x4, R4 ;  /* 0x0000000411067825 */ /* 0x000fe400078e0204 */
[----:B------:R-:W3:Y:S02]  /*0580*/  LDG.E R4, desc[UR4][R4.64] ;  /* 0x0000000404047981 */ /* 0x000ee4000c1e1900 */
[----:B--2---:R-:W-:Y:S01]  /*0590*/  IMAD.WIDE.U32 R12, R3, 0x4, R12 ;  /* 0x00000004030c7825 */ /* 0x004fe200078e000c */
[----:B------:R-:W-:Y:S02]  /*05a0*/  IADD3.X R3, PT, PT, RZ, RZ, RZ, P1, !PT ;  /* 0x000000ffff037210 */ /* 0x000fe40000ffe4ff */
[----:B-1----:R-:W-:-:S03]  /*05b0*/  LEA R2, P1, R8, UR6, 0x2 ;  /* 0x0000000608027c11 */ /* 0x002fc6000f8210ff */
[----:B------:R-:W3:Y:S01]  /*05c0*/  LDG.E R13, desc[UR4][R12.64] ;  /* 0x000000040c0d7981 */ /* 0x000ee2000c1e1900 */
[----:B------:R-:W-:Y:S01]  /*05d0*/  LEA.HI.X R3, R8, UR7, R3, 0x2, P1 ;  /* 0x0000000708037c11 */ /* 0x000fe200088f1403 */
[C---:B------:R-:W-:Y:S02]  /*05e0*/  IMAD.WIDE R8, R17.reuse, 0x4, R6 ;  /* 0x0000000411087825 */ /* 0x040fe400078e0206 */
[----:B------:R-:W2:Y:S04]  /*05f0*/  LDG.E R6, desc[UR4][R6.64] ;  /* 0x0000000406067981 */ /* 0x000ea8000c1e1900 */
[----:B------:R-:W2:Y:S01]  /*0600*/  LDG.E R15, desc[UR4][R2.64+0x4] ;  /* 0x00000404020f7981 */ /* 0x000ea2000c1e1900 */
[----:B------:R-:W-:-:S03]  /*0610*/  IMAD.WIDE R10, R17, 0x4, R8 ;  /* 0x00000004110a7825 */ /* 0x000fc600078e0208 */
[----:B------:R-:W4:Y:S04]  /*0620*/  LDG.E R22, desc[UR4][R8.64] ;  /* 0x0000000408167981 */ /* 0x000f28000c1e1900 */
[----:B------:R-:W4:Y:S04]  /*0630*/  LDG.E R18, desc[UR4][R2.64+0x8] ;  /* 0x0000080402127981 */ /* 0x000f28000c1e1900 */
[----:B------:R-:W5:Y:S04]  /*0640*/  LDG.E R26, desc[UR4][R2.64+0xc] ;  /* 0x00000c04021a7981 */ /* 0x000f68000c1e1900 */
[----:B------:R-:W5:Y:S01]  /*0650*/  LDG.E R10, desc[UR4][R10.64] ;  /* 0x000000040a0a7981 */ /* 0x000f62000c1e1900 */
[----:B------:R-:W-:Y:S01]  /*0660*/  IADD3 R21, PT, PT, R21, 0x4, RZ ;  /* 0x0000000415157810 */ /* 0x000fe20007ffe0ff */
[----:B---3--:R-:W-:-:S04]  /*0670*/  FFMA R24, R13, R4, R24 ;  /* 0x000000040d187223 */ /* 0x008fc80000000018 */
[----:B--2---:R-:W-:-:S04]  /*0680*/  FFMA R15, R15, R6, R24 ;  /* 0x000000060f0f7223 */ /* 0x004fc80000000018 */
[----:B----4-:R-:W-:-:S04]  /*0690*/  FFMA R15, R18, R22, R15 ;  /* 0x00000016120f7223 */ /* 0x010fc8000000000f */
[----:B-----5:R-:W-:-:S07]  /*06a0*/  FFMA R24, R26, R10, R15 ;  /* 0x0000000a1a187223 */ /* 0x020fce000000000f */
.L_x_6:
[----:B------:R-:W-:Y:S05]  /*06b0*/  @!P0 BRA `(.L_x_3) ;  /* 0x00000000007c8947 */ /* 0x000fea0003800000 */
[----:B------:R-:W-:Y:S01]  /*06c0*/  ISETP.NE.AND P1, PT, R14, 0x1, PT ;  /* 0x000000010e00780c */ /* 0x000fe20003f25270 */
[----:B------:R-:W0:Y:S01]  /*06d0*/  LDC.64 R10, c[0x0][0x380] ;  /* 0x0000e000ff0a7b82 */ /* 0x000e220000000a00 */
[----:B------:R-:W-:-:S04]  /*06e0*/  LOP3.LUT R19, R19, 0x1, RZ, 0xc0, !PT ;  /* 0x0000000113137812 */ /* 0x000fc800078ec0ff */
[----:B------:R-:W-:-:S03]  /*06f0*/  ISETP.NE.U32.AND P0, PT, R19, 0x1, PT ;  /* 0x000000011300780c */ /* 0x000fc60003f05070 */
[----:B------:R-:W1:Y:S04]  /*0700*/  LDC.64 R8, c[0x0][0x388] ;  /* 0x0000e200ff087b82 */ /* 0x000e680000000a00 */
[CC--:B------:R-:W-:Y:S02]  /*0710*/  @P1 IADD3 R13, PT, PT, R20.reuse, R21.reuse, RZ ;  /* 0x00000015140d1210 */ /* 0x0c0fe40007ffe0ff */
[----:B------:R-:W-:Y:S02]  /*0720*/  @P1 IADD3 R12, P2, PT, R20, R21, RZ ;  /* 0x00000015140c1210 */ /* 0x000fe40007f5e0ff */
[----:B------:R-:W2:Y:S02]  /*0730*/  @P1 LDC.64 R2, c[0x0][0x380] ;  /* 0x0000e000ff021b82 */ /* 0x000ea40000000a00 */
[----:B------:R-:W-:-:S06]  /*0740*/  @P1 IADD3.X R14, PT, PT, RZ, RZ, RZ, P2, !PT ;  /* 0x000000ffff0e1210 */ /* 0x000fcc00017fe4ff */
[----:B------:R-:W3:Y:S01]  /*0750*/  LDC.64 R4, c[0x0][0x380] ;  /* 0x0000e000ff047b82 */ /* 0x000ee20000000a00 */
[----:B0-----:R-:W-:-:S04]  /*0760*/  @P1 IMAD.WIDE.U32 R10, R13, 0x4, R10 ;  /* 0x000000040d0a1825 */ /* 0x001fc800078e000a */
[C---:B------:R-:W-:Y:S01]  /*0770*/  @P1 IMAD R13, R21.reuse, R17, R0 ;  /* 0x00000011150d1224 */ /* 0x040fe200078e0200 */
[----:B------:R-:W-:Y:S01]  /*0780*/  @P1 IADD3 R21, PT, PT, R21, 0x2, RZ ;  /* 0x0000000215151810 */ /* 0x000fe20007ffe0ff */
[----:B------:R-:W4:Y:S01]  /*0790*/  @P1 LDG.E R11, desc[UR4][R10.64] ;  /* 0x000000040a0b1981 */ /* 0x000f22000c1e1900 */
[----:B------:R-:W0:Y:S01]  /*07a0*/  LDC.64 R6, c[0x0][0x388] ;  /* 0x0000e200ff067b82 */ /* 0x000e220000000a00 */
[----:B-1----:R-:W-:Y:S01]  /*07b0*/  @P1 IMAD.WIDE R8, R13, 0x4, R8 ;  /* 0x000000040d081825 */ /* 0x002fe200078e0208 */
[----:B------:R-:W-:Y:S02]  /*07c0*/  @!P0 IADD3 R15, PT, PT, R20, R21, RZ ;  /* 0x00000015140f8210 */ /* 0x000fe40007ffe0ff */
[----:B--2---:R-:W-:Y:S01]  /*07d0*/  @P1 LEA R2, P2, R12, R2, 0x2 ;  /* 0x000000020c021211 */ /* 0x004fe200078410ff */
[----:B------:R-:W-:-:S03]  /*07e0*/  @!P0 IMAD R21, R21, R17, R0 ;  /* 0x0000001115158224 */ /* 0x000fc600078e0200 */
[----:B------:R-:W-:Y:S01]  /*07f0*/  @P1 LEA.HI.X R3, R12, R3, R14, 0x2, P2 ;  /* 0x000000030c031211 */ /* 0x000fe200010f140e */
[----:B------:R-:W-:Y:S01]  /*0800*/  @P1 IMAD.WIDE R12, R17, 0x4, R8 ;  /* 0x00000004110c1825 */ /* 0x000fe200078e0208 */
[----:B------:R-:W4:Y:S03]  /*0810*/  @P1 LDG.E R14, desc[UR4][R8.64] ;  /* 0x00000004080e1981 */ /* 0x000f26000c1e1900 */
[----:B---3--:R-:W-:Y:S01]  /*0820*/  @!P0 IMAD.WIDE.U32 R4, R15, 0x4, R4 ;  /* 0x000000040f048825 */ /* 0x008fe200078e0004 */
[----:B------:R-:W2:Y:S04]  /*0830*/  @P1 LDG.E R2, desc[UR4][R2.64+0x4] ;  /* 0x0000040402021981 */ /* 0x000ea8000c1e1900 */
[----:B------:R-:W2:Y:S01]  /*0840*/  @P1 LDG.E R12, desc[UR4][R12.64] ;  /* 0x000000040c0c1981 */ /* 0x000ea2000c1e1900 */
[----:B0-----:R-:W-:-:S03]  /*0850*/  @!P0 IMAD.WIDE R6, R21, 0x4, R6 ;  /* 0x0000000415068825 */ /* 0x001fc600078e0206 */
[----:B------:R-:W3:Y:S04]  /*0860*/  @!P0 LDG.E R5, desc[UR4][R4.64] ;  /* 0x0000000404058981 */ /* 0x000ee8000c1e1900 */
[----:B------:R-:W3:Y:S01]  /*0870*/  @!P0 LDG.E R6, desc[UR4][R6.64] ;  /* 0x0000000406068981 */ /* 0x000ee2000c1e1900 */
[----:B----4-:R-:W-:-:S04]  /*0880*/  @P1 FFMA R11, R11, R14, R24 ;  /* 0x0000000e0b0b1223 */ /* 0x010fc80000000018 */
[----:B--2---:R-:W-:-:S04]  /*0890*/  @P1 FFMA R24, R2, R12, R11 ;  /* 0x0000000c02181223 */ /* 0x004fc8000000000b */
[----:B---3--:R-:W-:-:S07]  /*08a0*/  @!P0 FFMA R24, R5, R6, R24 ;  /* 0x0000000605188223 */ /* 0x008fce0000000018 */
.L_x_3:
[----:B------:R-:W0:Y:S01]  /*08b0*/  LDC.64 R2, c[0x0][0x390] ;  /* 0x0000e400ff027b82 */ /* 0x000e220000000a00 */
[----:B------:R-:W-:-:S04]  /*08c0*/  IMAD R17, R16, R17, R0 ;  /* 0x0000001110117224 */ /* 0x000fc800078e0200 */
[----:B0-----:R-:W-:-:S05]  /*08d0*/  IMAD.WIDE R2, R17, 0x4, R2 ;  /* 0x0000000411027825 */ /* 0x001fca00078e0202 */
[----:B------:R-:W-:Y:S01]  /*08e0*/  STG.E desc[UR4][R2.64], R24 ;  /* 0x0000001802007986 */ /* 0x000fe2000c101904 */
[----:B------:R-:W-:Y:S05]  /*08f0*/  EXIT ;  /* 0x000000000000794d */ /* 0x000fea0003800000 */
.L_x_7:
        /* <DEDUP_REMOVED lines=16> */
.L_x_9:


//--------------------- .nv.shared._Z27matmul_shared_memory_kernelPKfS0_Pfiii --------------------------
	.section	.nv.shared._Z27matmul_shared_memory_kernelPKfS0_Pfiii,"aw",@nobits
	.sectionflags	@""
	.align	4
.nv.shared._Z27matmul_shared_memory_kernelPKfS0_Pfiii:
	.zero		3072


//--------------------- .nv.shared.reserved.0     --------------------------
	.section	.nv.shared.reserved.0,"aw",@nobits
	.weak		__nv_reservedSMEM_offset_0_alias
	.size		__nv_reservedSMEM_offset_0_alias, 0, 64
	.other		__nv_reservedSMEM_offset_0_alias,@"STO_CUDA_RESERVED_SHARED STV_DEFAULT"
__nv_reservedSMEM_offset_0_alias:
	.zero		0
	.zero		64


//--------------------- .nv.constant0._Z27matmul_shared_memory_kernelPKfS0_Pfiii --------------------------
	.section	.nv.constant0._Z27matmul_shared_memory_kernelPKfS0_Pfiii,"a",@progbits
	.sectionflags	@""
	.align	4
.nv.constant0._Z27matmul_shared_memory_kernelPKfS0_Pfiii:
	.zero		932


//--------------------- .nv.constant0._Z20matmul_native_kernelPKfS0_Pfiii --------------------------
	.section	.nv.constant0._Z20matmul_native_kernelPKfS0_Pfiii,"a",@progbits
	.sectionflags	@""
	.align	4
.nv.constant0._Z20matmul_native_kernelPKfS0_Pfiii:
	.zero		932


//--------------------- SYMBOLS --------------------------

	.type		.nv.reservedSmem.offset0,@object
	.size		.nv.reservedSmem.offset0,0x4
	.type		.nv.reservedSmem.cap,@object
	.size		.nv.reservedSmem.cap,0x4
